	.headerflags	@"EF_CUDA_TEXMODE_UNIFIED EF_CUDA_64BIT_ADDRESS EF_CUDA_ACCELERATORS EF_CUDA_SM90 EF_CUDA_VIRTUAL_SM(EF_CUDA_SM90)"
	.elftype	@"ET_EXEC"


//--------------------- .nv.info                  --------------------------
	.section	.nv.info,"",@"SHT_CUDA_INFO"
	.align	4


	//----- nvinfo : EIATTR_REGCOUNT
	.align		4
        /*0000*/ 	.byte	0x04, 0x2f
        /*0002*/ 	.short	(.L_3 - .L_2)
	.align		4
.L_2:
        /*0004*/ 	.word	index@(triton_poi_fused__native_batch_norm_legit_no_training_8)
        /*0008*/ 	.word	0x00000020


	//----- nvinfo : EIATTR_MIN_STACK_SIZE
	.align		4
.L_3:
        /*000c*/ 	.byte	0x04, 0x12
        /*000e*/ 	.short	(.L_5 - .L_4)
	.align		4
.L_4:
        /*0010*/ 	.word	index@(triton_poi_fused__native_batch_norm_legit_no_training_8)
        /*0014*/ 	.word	0x00000000


	//----- nvinfo : EIATTR_FRAME_SIZE
	.align		4
.L_5:
        /*0018*/ 	.byte	0x04, 0x11
        /*001a*/ 	.short	(.L_7 - .L_6)
	.align		4
.L_6:
        /*001c*/ 	.word	index@(triton_poi_fused__native_batch_norm_legit_no_training_8)
        /*0020*/ 	.word	0x00000000


	//----- nvinfo : EIATTR_MIN_STACK_SIZE
	.align		4
.L_7:
        /*0024*/ 	.byte	0x04, 0x12
        /*0026*/ 	.short	(.L_9 - .L_8)
	.align		4
.L_8:
        /*0028*/ 	.word	index@(triton_poi_fused__native_batch_norm_legit_no_training_8)
        /*002c*/ 	.word	0x00000000
.L_9:


//--------------------- .nv.info.triton_poi_fused__native_batch_norm_legit_no_training_8 --------------------------
	.section	.nv.info.triton_poi_fused__native_batch_norm_legit_no_training_8,"",@"SHT_CUDA_INFO"
	.sectionflags	@""
	.align	4


	//----- nvinfo : EIATTR_CUDA_API_VERSION
	.align		4
        /*0000*/ 	.byte	0x04, 0x37
        /*0002*/ 	.short	(.L_11 - .L_10)
.L_10:
        /*0004*/ 	.word	0x0000007c


	//----- nvinfo : EIATTR_KPARAM_INFO
	.align		4
.L_11:
        /*0008*/ 	.byte	0x04, 0x17
        /*000a*/ 	.short	(.L_13 - .L_12)
.L_12:
        /*000c*/ 	.word	0x00000000
        /*0010*/ 	.short	0x0006
        /*0012*/ 	.short	0x0030
        /*0014*/ 	.byte	0x00, 0xf0, 0x11, 0x00


	//----- nvinfo : EIATTR_KPARAM_INFO
	.align		4
.L_13:
        /*0018*/ 	.byte	0x04, 0x17
        /*001a*/ 	.short	(.L_15 - .L_14)
.L_14:
        /*001c*/ 	.word	0x00000000
        /*0020*/ 	.short	0x0005
        /*0022*/ 	.short	0x0028
        /*0024*/ 	.byte	0x00, 0xf4, 0x21, 0x00


	//----- nvinfo : EIATTR_KPARAM_INFO
	.align		4
.L_15:
        /*0028*/ 	.byte	0x04, 0x17
        /*002a*/ 	.short	(.L_17 - .L_16)
.L_16:
        /*002c*/ 	.word	0x00000000
        /*0030*/ 	.short	0x0004
        /*0032*/ 	.short	0x0020
        /*0034*/ 	.byte	0x00, 0xf4, 0x21, 0x00


	//----- nvinfo : EIATTR_KPARAM_INFO
	.align		4
.L_17:
        /*0038*/ 	.byte	0x04, 0x17
        /*003a*/ 	.short	(.L_19 - .L_18)
.L_18:
        /*003c*/ 	.word	0x00000000
        /*0040*/ 	.short	0x0003
        /*0042*/ 	.short	0x0018
        /*0044*/ 	.byte	0x00, 0xf4, 0x21, 0x00


	//----- nvinfo : EIATTR_KPARAM_INFO
	.align		4
.L_19:
        /*0048*/ 	.byte	0x04, 0x17
        /*004a*/ 	.short	(.L_21 - .L_20)
.L_20:
        /*004c*/ 	.word	0x00000000
        /*0050*/ 	.short	0x0002
        /*0052*/ 	.short	0x0010
        /*0054*/ 	.byte	0x00, 0xf4, 0x21, 0x00


	//----- nvinfo : EIATTR_KPARAM_INFO
	.align		4
.L_21:
        /*0058*/ 	.byte	0x04, 0x17
        /*005a*/ 	.short	(.L_23 - .L_22)
.L_22:
        /*005c*/ 	.word	0x00000000
        /*0060*/ 	.short	0x0001
        /*0062*/ 	.short	0x0008
        /*0064*/ 	.byte	0x00, 0xf4, 0x21, 0x00


	//----- nvinfo : EIATTR_KPARAM_INFO
	.align		4
.L_23:
        /*0068*/ 	.byte	0x04, 0x17
        /*006a*/ 	.short	(.L_25 - .L_24)
.L_24:
        /*006c*/ 	.word	0x00000000
        /*0070*/ 	.short	0x0000
        /*0072*/ 	.short	0x0000
        /*0074*/ 	.byte	0x00, 0xf4, 0x21, 0x00


	//----- nvinfo : EIATTR_SPARSE_MMA_MASK
	.align		4
.L_25:
        /*0078*/ 	.byte	0x03, 0x50
        /*007a*/ 	.short	0x0000


	//----- nvinfo : EIATTR_MAXREG_COUNT
	.align		4
        /*007c*/ 	.byte	0x03, 0x1b
        /*007e*/ 	.short	0x00ff


	//----- nvinfo : EIATTR_EXIT_INSTR_OFFSETS
	.align		4
        /*0080*/ 	.byte	0x04, 0x1c
        /*0082*/ 	.short	(.L_27 - .L_26)


	//   ....[0]....
.L_26:
        /*0084*/ 	.word	0x00000610


	//----- nvinfo : EIATTR_REQNTID
	.align		4
.L_27:
        /*0088*/ 	.byte	0x04, 0x10
        /*008a*/ 	.short	(.L_29 - .L_28)
.L_28:
        /*008c*/ 	.word	0x00000080
        /*0090*/ 	.word	0x00000001
        /*0094*/ 	.word	0x00000001


	//----- nvinfo : EIATTR_CBANK_PARAM_SIZE
	.align		4
.L_29:
        /*0098*/ 	.byte	0x03, 0x19
        /*009a*/ 	.short	0x0034


	//----- nvinfo : EIATTR_PARAM_CBANK
	.align		4
        /*009c*/ 	.byte	0x04, 0x0a
        /*009e*/ 	.short	(.L_31 - .L_30)
	.align		4
.L_30:
        /*00a0*/ 	.word	index@(.nv.constant0.triton_poi_fused__native_batch_norm_legit_no_training_8)
        /*00a4*/ 	.short	0x0210
        /*00a6*/ 	.short	0x0034


	//----- nvinfo : EIATTR_SW_WAR
	.align		4
.L_31:
        /*00a8*/ 	.byte	0x04, 0x36
        /*00aa*/ 	.short	(.L_33 - .L_32)
.L_32:
        /*00ac*/ 	.word	0x00000008
.L_33:


//--------------------- .nv.callgraph             --------------------------
	.section	.nv.callgraph,"",@"SHT_CUDA_CALLGRAPH"
	.align	4
	.sectionentsize	8
	.align		4
        /*0000*/ 	.word	0x00000000
	.align		4
        /*0004*/ 	.word	0xffffffff
	.align		4
        /*0008*/ 	.word	0x00000000
	.align		4
        /*000c*/ 	.word	0xfffffffe
	.align		4
        /*0010*/ 	.word	0x00000000
	.align		4
        /*0014*/ 	.word	0xfffffffd
	.align		4
        /*0018*/ 	.word	0x00000000
	.align		4
        /*001c*/ 	.word	0xfffffffc


//--------------------- .nv.constant4             --------------------------
	.section	.nv.constant4,"a",@progbits
	.align	8
	.align		8
.nv.constant4:
        /*0000*/ 	.dword	_$_str
	.align		8
        /*0008*/ 	.dword	_$_str_$_2


//--------------------- .text.triton_poi_fused__native_batch_norm_legit_no_training_8 --------------------------
	.section	.text.triton_poi_fused__native_batch_norm_legit_no_training_8,"ax",@progbits
	.align	128
        .global         triton_poi_fused__native_batch_norm_legit_no_training_8
        .type           triton_poi_fused__native_batch_norm_legit_no_training_8,@function
        .size           triton_poi_fused__native_batch_norm_legit_no_training_8,(.L_x_1 - triton_poi_fused__native_batch_norm_legit_no_training_8)
        .other          triton_poi_fused__native_batch_norm_legit_no_training_8,@"STO_CUDA_ENTRY STV_DEFAULT"
triton_poi_fused__native_batch_norm_legit_no_training_8:
.text.triton_poi_fused__native_batch_norm_legit_no_training_8:
[----:B------:R-:W-:Y:S01]  /*0000*/  LDC R1, c[0x0][0x28] ;  /* 0x00000a00ff017b82 */ /* 0x000fe20000000800 */
[----:B------:R-:W1:Y:S07]  /*0010*/  S2R R0, SR_TID.X ;  /* 0x0000000000007919 */ /* 0x000e6e0000002100 */
[----:B------:R-:W2:Y:S01]  /*0020*/  LDC.64 R8, c[0x0][0x220] ;  /* 0x00008800ff087b82 */ /* 0x000ea20000000a00 */
[----:B------:R-:W-:Y:S01]  /*0030*/  ULDC.64 UR4, c[0x0][0x208] ;  /* 0x0000820000047ab9 */ /* 0x000fe20000000a00 */
[----:B------:R-:W3:Y:S06]  /*0040*/  S2R R5, SR_CTAID.X ;  /* 0x0000000000057919 */ /* 0x000eec0000002500 */
[----:B------:R-:W4:Y:S08]  /*0050*/  LDC.64 R16, c[0x0][0x218] ;  /* 0x00008600ff107b82 */ /* 0x000f300000000a00 */
[----:B------:R-:W5:Y:S08]  /*0060*/  LDC.64 R22, c[0x0][0x210] ;  /* 0x00008400ff167b82 */ /* 0x000f700000000a00 */
[----:B------:R-:W5:Y:S01]  /*0070*/  LDC.64 R20, c[0x0][0x228] ;  /* 0x00008a00ff147b82 */ /* 0x000f620000000a00 */
[----:B-1----:R-:W-:-:S07]  /*0080*/  SHF.L.U32 R0, R0, 0x2, RZ ;  /* 0x0000000200007819 */ /* 0x002fce00000006ff */
[----:B------:R-:W1:Y:S01]  /*0090*/  LDC.64 R24, c[0x0][0x230] ;  /* 0x00008c00ff187b82 */ /* 0x000e620000000a00 */
[----:B---3--:R-:W-:Y:S02]  /*00a0*/  SHF.R.S32.HI R3, RZ, 0x15, R5 ;  /* 0x00000015ff037819 */ /* 0x008fe40000011405 */
[----:B------:R-:W-:Y:S02]  /*00b0*/  LOP3.LUT R0, R0, 0x1fc, RZ, 0xc0, !PT ;  /* 0x000001fc00007812 */ /* 0x000fe400078ec0ff */
[----:B------:R-:W-:Y:S02]  /*00c0*/  SGXT R3, R3, 0x1 ;  /* 0x000000010303781a */ /* 0x000fe40000000200 */
[----:B------:R-:W-:-:S04]  /*00d0*/  LEA R0, R5, R0, 0xa ;  /* 0x0000000005007211 */ /* 0x000fc800078e50ff */
[----:B------:R-:W-:-:S04]  /*00e0*/  LEA.HI R3, R3, R0, RZ, 0x6 ;  /* 0x0000000003037211 */ /* 0x000fc800078f30ff */
[----:B------:R-:W-:-:S04]  /*00f0*/  LOP3.LUT R3, R3, 0xffffffc0, RZ, 0xc0, !PT ;  /* 0xffffffc003037812 */ /* 0x000fc800078ec0ff */
[----:B------:R-:W-:-:S05]  /*0100*/  IADD3 R3, R0, -R3, RZ ;  /* 0x8000000300037210 */ /* 0x000fca0007ffe0ff */
[----:B--2---:R-:W-:-:S05]  /*0110*/  IMAD.WIDE R8, R3, 0x4, R8 ;  /* 0x0000000403087825 */ /* 0x004fca00078e0208 */
[----:B------:R-:W2:Y:S01]  /*0120*/  LDG.E.EL.128 R4, desc[UR4][R8.64] ;  /* 0x0000000408047981 */ /* 0x000ea2000c2e1d00 */
[----:B------:R-:W-:Y:S01]  /*0130*/  HFMA2.MMA R2, -RZ, RZ, 1.625, 0 ;  /* 0x3e800000ff027435 */ /* 0x000fe200000001ff */
[----:B----4-:R-:W-:-:S04]  /*0140*/  IMAD.WIDE R16, R3, 0x4, R16 ;  /* 0x0000000403107825 */ /* 0x010fc800078e0210 */
[----:B-----5:R-:W-:Y:S02]  /*0150*/  IMAD.WIDE R22, R0, 0x4, R22 ;  /* 0x0000000400167825 */ /* 0x020fe400078e0216 */
[----:B------:R-:W3:Y:S04]  /*0160*/  LDG.E.EL.128 R16, desc[UR4][R16.64] ;  /* 0x0000000410107981 */ /* 0x000ee8000c2e1d00 */
[----:B------:R-:W3:Y:S04]  /*0170*/  LDG.E.128 R8, desc[UR4][R22.64+0x800] ;  /* 0x0008000416087981 */ /* 0x000ee8000c1e1d00 */
[----:B------:R4:W5:Y:S01]  /*0180*/  LDG.E.128 R12, desc[UR4][R22.64] ;  /* 0x00000004160c7981 */ /* 0x000962000c1e1d00 */
[----:B0-----:R-:W-:-:S04]  /*0190*/  IMAD.WIDE R20, R3, 0x4, R20 ;  /* 0x0000000403147825 */ /* 0x001fc800078e0214 */
[----:B-1----:R-:W-:-:S06]  /*01a0*/  IMAD.WIDE R24, R3, 0x4, R24 ;  /* 0x0000000403187825 */ /* 0x002fcc00078e0218 */
[----:B------:R-:W3:Y:S01]  /*01b0*/  LDG.E.EL.128 R24, desc[UR4][R24.64] ;  /* 0x0000000418187981 */ /* 0x000ee2000c2e1d00 */
[----:B--2---:R-:W-:Y:S01]  /*01c0*/  FADD R5, R5, 9.9999997473787516356e-06 ;  /* 0x3727c5ac05057421 */ /* 0x004fe20000000000 */
[----:B------:R-:W-:Y:S01]  /*01d0*/  FADD R6, R6, 9.9999997473787516356e-06 ;  /* 0x3727c5ac06067421 */ /* 0x000fe20000000000 */
[----:B------:R-:W-:-:S04]  /*01e0*/  FADD R4, R4, 9.9999997473787516356e-06 ;  /* 0x3727c5ac04047421 */ /* 0x000fc80000000000 */
[----:B------:R-:W0:Y:S08]  /*01f0*/  MUFU.SQRT R5, R5 ;  /* 0x0000000500057308 */ /* 0x000e300000002000 */
[----:B------:R-:W1:Y:S01]  /*0200*/  MUFU.SQRT R6, R6 ;  /* 0x0000000600067308 */ /* 0x000e620000002000 */
[----:B0-----:R-:W-:-:S07]  /*0210*/  FSETP.GT.AND P1, PT, R5, 8.50705917302346158658e+37, PT ;  /* 0x7e8000000500780b */ /* 0x001fce0003f24000 */
[----:B------:R-:W0:Y:S01]  /*0220*/  MUFU.SQRT R4, R4 ;  /* 0x0000000400047308 */ /* 0x000e220000002000 */
[C---:B------:R-:W-:Y:S02]  /*0230*/  FSETP.GEU.AND P4, PT, R5.reuse, 1.175494350822287508e-38, PT ;  /* 0x008000000500780b */ /* 0x040fe40003f8e000 */
[C---:B-1----:R-:W-:Y:S02]  /*0240*/  FSETP.GT.AND P2, PT, R6.reuse, 8.50705917302346158658e+37, PT ;  /* 0x7e8000000600780b */ /* 0x042fe40003f44000 */
[----:B------:R-:W-:Y:S01]  /*0250*/  FSETP.GEU.AND P5, PT, R6, 1.175494350822287508e-38, PT ;  /* 0x008000000600780b */ /* 0x000fe20003fae000 */
[----:B------:R-:W-:Y:S01]  /*0260*/  @P1 FMUL R5, R5, 0.25 ;  /* 0x3e80000005051820 */ /* 0x000fe20000400000 */
[----:B----4-:R-:W-:Y:S02]  /*0270*/  FSEL R22, R2, 1, P1 ;  /* 0x3f80000002167808 */ /* 0x010fe40000800000 */
[----:B0-----:R-:W-:-:S05]  /*0280*/  FSETP.GT.AND P0, PT, R4, 8.50705917302346158658e+37, PT ;  /* 0x7e8000000400780b */ /* 0x001fca0003f04000 */
[----:B------:R-:W-:Y:S01]  /*0290*/  @!P4 FMUL R5, R5, 16777216 ;  /* 0x4b8000000505c820 */ /* 0x000fe20000400000 */
[----:B------:R-:W-:Y:S01]  /*02a0*/  FSETP.GEU.AND P3, PT, R4, 1.175494350822287508e-38, PT ;  /* 0x008000000400780b */ /* 0x000fe20003f6e000 */
[----:B------:R-:W-:-:S04]  /*02b0*/  @P2 FMUL R6, R6, 0.25 ;  /* 0x3e80000006062820 */ /* 0x000fc80000400000 */
[----:B------:R-:W-:Y:S01]  /*02c0*/  @!P5 FMUL R6, R6, 16777216 ;  /* 0x4b8000000606d820 */ /* 0x000fe20000400000 */
[----:B------:R-:W0:Y:S01]  /*02d0*/  MUFU.RCP R5, R5 ;  /* 0x0000000500057308 */ /* 0x000e220000001000 */
[----:B------:R-:W-:Y:S01]  /*02e0*/  FSEL R23, R2, 1, P2 ;  /* 0x3f80000002177808 */ /* 0x000fe20001000000 */
[----:B------:R-:W-:Y:S01]  /*02f0*/  @!P4 FMUL R22, R22, 16777216 ;  /* 0x4b8000001616c820 */ /* 0x000fe20000400000 */
[----:B------:R-:W-:-:S05]  /*0300*/  @P0 FMUL R4, R4, 0.25 ;  /* 0x3e80000004040820 */ /* 0x000fca0000400000 */
[----:B------:R-:W1:Y:S01]  /*0310*/  MUFU.RCP R6, R6 ;  /* 0x0000000600067308 */ /* 0x000e620000001000 */
[----:B------:R-:W-:Y:S01]  /*0320*/  @!P5 FMUL R23, R23, 16777216 ;  /* 0x4b8000001717d820 */ /* 0x000fe20000400000 */
[----:B------:R-:W-:Y:S01]  /*0330*/  @!P3 FMUL R4, R4, 16777216 ;  /* 0x4b8000000404b820 */ /* 0x000fe20000400000 */
[----:B0-----:R-:W-:-:S05]  /*0340*/  FMUL R5, R5, R22 ;  /* 0x0000001605057220 */ /* 0x001fca0000400000 */
[----:B------:R-:W0:Y:S01]  /*0350*/  MUFU.RCP R4, R4 ;  /* 0x0000000400047308 */ /* 0x000e220000001000 */
[----:B-1----:R-:W-:Y:S02]  /*0360*/  FMUL R6, R6, R23 ;  /* 0x0000001706067220 */ /* 0x002fe40000400000 */
[----:B------:R-:W2:Y:S01]  /*0370*/  LDG.E.EL.128 R20, desc[UR4][R20.64] ;  /* 0x0000000414147981 */ /* 0x000ea2000c2e1d00 */
[----:B------:R-:W-:-:S05]  /*0380*/  FSEL R3, R2, 1, P0 ;  /* 0x3f80000002037808 */ /* 0x000fca0000000000 */
[----:B------:R-:W-:-:S04]  /*0390*/  @!P3 FMUL R3, R3, 16777216 ;  /* 0x4b8000000303b820 */ /* 0x000fc80000400000 */
[----:B0-----:R-:W-:Y:S01]  /*03a0*/  FMUL R4, R4, R3 ;  /* 0x0000000304047220 */ /* 0x001fe20000400000 */
[----:B------:R-:W-:-:S04]  /*03b0*/  FADD R3, R7, 9.9999997473787516356e-06 ;  /* 0x3727c5ac07037421 */ /* 0x000fc80000000000 */
[----:B------:R-:W0:Y:S02]  /*03c0*/  MUFU.SQRT R29, R3 ;  /* 0x00000003001d7308 */ /* 0x000e240000002000 */
[C---:B0-----:R-:W-:Y:S02]  /*03d0*/  FSETP.GT.AND P0, PT, R29.reuse, 8.50705917302346158658e+37, PT ;  /* 0x7e8000001d00780b */ /* 0x041fe40003f04000 */
[----:B------:R-:W-:-:S11]  /*03e0*/  FSETP.GEU.AND P1, PT, R29, 1.175494350822287508e-38, PT ;  /* 0x008000001d00780b */ /* 0x000fd60003f2e000 */
[----:B------:R-:W-:-:S04]  /*03f0*/  @P0 FMUL R29, R29, 0.25 ;  /* 0x3e8000001d1d0820 */ /* 0x000fc80000400000 */
[----:B------:R-:W-:-:S04]  /*0400*/  @!P1 FMUL R29, R29, 16777216 ;  /* 0x4b8000001d1d9820 */ /* 0x000fc80000400000 */
[----:B------:R-:W0:Y:S01]  /*0410*/  MUFU.RCP R7, R29 ;  /* 0x0000001d00077308 */ /* 0x000e220000001000 */
[----:B------:R-:W-:-:S05]  /*0420*/  FSEL R2, R2, 1, P0 ;  /* 0x3f80000002027808 */ /* 0x000fca0000000000 */
[----:B------:R-:W-:-:S04]  /*0430*/  @!P1 FMUL R2, R2, 16777216 ;  /* 0x4b80000002029820 */ /* 0x000fc80000400000 */
[----:B0-----:R-:W-:Y:S02]  /*0440*/  FMUL R7, R7, R2 ;  /* 0x0000000207077220 */ /* 0x001fe40000400000 */
[----:B------:R-:W0:Y:S01]  /*0450*/  LDC.64 R2, c[0x0][0x238] ;  /* 0x00008e00ff027b82 */ /* 0x000e220000000a00 */
[--C-:B---3--:R-:W-:Y:S01]  /*0460*/  FADD R28, R11, -R19.reuse ;  /* 0x800000130b1c7221 */ /* 0x108fe20000000000 */
[----:B------:R-:W-:Y:S01]  /*0470*/  FADD R11, R10, -R18 ;  /* 0x800000120a0b7221 */ /* 0x000fe20000000000 */
[--C-:B------:R-:W-:Y:S01]  /*0480*/  FADD R10, R8, -R16.reuse ;  /* 0x80000010080a7221 */ /* 0x100fe20000000000 */
[----:B-----5:R-:W-:Y:S01]  /*0490*/  FADD R15, R15, -R19 ;  /* 0x800000130f0f7221 */ /* 0x020fe20000000000 */
[----:B------:R-:W-:Y:S01]  /*04a0*/  FADD R16, R12, -R16 ;  /* 0x800000100c107221 */ /* 0x000fe20000000000 */
[----:B------:R-:W-:Y:S01]  /*04b0*/  FADD R19, R14, -R18 ;  /* 0x800000120e137221 */ /* 0x000fe20000000000 */
[--C-:B------:R-:W-:Y:S01]  /*04c0*/  FADD R12, R13, -R17.reuse ;  /* 0x800000110d0c7221 */ /* 0x100fe20000000000 */
[----:B------:R-:W-:Y:S01]  /*04d0*/  FADD R8, R9, -R17 ;  /* 0x8000001109087221 */ /* 0x000fe20000000000 */
[-C--:B------:R-:W-:Y:S01]  /*04e0*/  FMUL R9, R10, R4.reuse ;  /* 0x000000040a097220 */ /* 0x080fe20000400000 */
[----:B------:R-:W-:Y:S01]  /*04f0*/  FMUL R13, R16, R4 ;  /* 0x00000004100d7220 */ /* 0x000fe20000400000 */
[----:B------:R-:W-:Y:S01]  /*0500*/  FMUL R12, R12, R5 ;  /* 0x000000050c0c7220 */ /* 0x000fe20000400000 */
[-C--:B------:R-:W-:Y:S01]  /*0510*/  FMUL R19, R19, R6.reuse ;  /* 0x0000000613137220 */ /* 0x080fe20000400000 */
[----:B------:R-:W-:Y:S01]  /*0520*/  FMUL R10, R15, R7 ;  /* 0x000000070f0a7220 */ /* 0x000fe20000400000 */
[----:B------:R-:W-:Y:S01]  /*0530*/  FMUL R8, R8, R5 ;  /* 0x0000000508087220 */ /* 0x000fe20000400000 */
[----:B------:R-:W-:Y:S01]  /*0540*/  FMUL R11, R11, R6 ;  /* 0x000000060b0b7220 */ /* 0x000fe20000400000 */
[----:B------:R-:W-:Y:S01]  /*0550*/  FMUL R28, R28, R7 ;  /* 0x000000071c1c7220 */ /* 0x000fe20000400000 */
[----:B0-----:R-:W-:-:S04]  /*0560*/  IMAD.WIDE R2, R0, 0x4, R2 ;  /* 0x0000000400027825 */ /* 0x001fc800078e0202 */
[----:B--2---:R-:W-:Y:S01]  /*0570*/  FFMA R4, R20, R13, R24 ;  /* 0x0000000d14047223 */ /* 0x004fe20000000018 */
[----:B------:R-:W-:Y:S01]  /*0580*/  FFMA R5, R21, R12, R25 ;  /* 0x0000000c15057223 */ /* 0x000fe20000000019 */
[----:B------:R-:W-:Y:S01]  /*0590*/  FFMA R6, R22, R19, R26 ;  /* 0x0000001316067223 */ /* 0x000fe2000000001a */
[----:B------:R-:W-:Y:S01]  /*05a0*/  FFMA R7, R23, R10, R27 ;  /* 0x0000000a17077223 */ /* 0x000fe2000000001b */
[----:B------:R-:W-:Y:S01]  /*05b0*/  FFMA R20, R20, R9, R24 ;  /* 0x0000000914147223 */ /* 0x000fe20000000018 */
[----:B------:R-:W-:Y:S01]  /*05c0*/  FFMA R21, R21, R8, R25 ;  /* 0x0000000815157223 */ /* 0x000fe20000000019 */
[----:B------:R-:W-:Y:S01]  /*05d0*/  FFMA R22, R22, R11, R26 ;  /* 0x0000000b16167223 */ /* 0x000fe2000000001a */
[----:B------:R-:W-:Y:S01]  /*05e0*/  FFMA R23, R23, R28, R27 ;  /* 0x0000001c17177223 */ /* 0x000fe2000000001b */
[----:B------:R-:W-:Y:S04]  /*05f0*/  STG.E.128 desc[UR4][R2.64], R4 ;  /* 0x0000000402007986 */ /* 0x000fe8000c101d04 */
[----:B------:R-:W-:Y:S01]  /*0600*/  STG.E.128 desc[UR4][R2.64+0x800], R20 ;  /* 0x0008001402007986 */ /* 0x000fe2000c101d04 */
[----:B------:R-:W-:Y:S05]  /*0610*/  EXIT ;  /* 0x000000000000794d */ /* 0x000fea0003800000 */
.L_x_0:
[----:B------:R-:W-:-:S00]  /*0620*/  BRA `(.L_x_0) ;  /* 0xfffffffc00fc7947 */ /* 0x000fc0000383ffff */
[----:B------:R-:W-:-:S00]  /*0630*/  NOP ;  /* 0x0000000000007918 */ /* 0x000fc00000000000 */
        /* <DEDUP_REMOVED lines=12> */
.L_x_1:


//--------------------- .nv.global.init           --------------------------
	.section	.nv.global.init,"aw",@progbits
.nv.global.init:
	.type		_$_str,@object
	.size		_$_str,(_$_str_$_2 - _$_str)
_$_str:
        /*0000*/ 	.byte	0x5f, 0x5f, 0x43, 0x55, 0x44, 0x41, 0x5f, 0x46, 0x54, 0x5a, 0x00
	.type		_$_str_$_2,@object
	.size		_$_str_$_2,(.L_1 - _$_str_$_2)
_$_str_$_2:
        /*000b*/ 	.byte	0x5f, 0x5f, 0x43, 0x55, 0x44, 0x41, 0x5f, 0x50, 0x52, 0x45, 0x43, 0x5f, 0x53, 0x51, 0x52, 0x54
        /*001b*/ 	.byte	0x00
.L_1:


//--------------------- .nv.constant0.triton_poi_fused__native_batch_norm_legit_no_training_8 --------------------------
	.section	.nv.constant0.triton_poi_fused__native_batch_norm_legit_no_training_8,"a",@progbits
	.sectionflags	@""
	.align	4
.nv.constant0.triton_poi_fused__native_batch_norm_legit_no_training_8:
	.zero		580
